	.headerflags	@"EF_CUDA_TEXMODE_UNIFIED EF_CUDA_64BIT_ADDRESS EF_CUDA_ACCELERATORS EF_CUDA_SM90 EF_CUDA_VIRTUAL_SM(EF_CUDA_SM90)"
	.elftype	@"ET_EXEC"


//--------------------- .nv.info                  --------------------------
	.section	.nv.info,"",@"SHT_CUDA_INFO"
	.align	4


	//----- nvinfo : EIATTR_REGCOUNT
	.align		4
        /*0000*/ 	.byte	0x04, 0x2f
        /*0002*/ 	.short	(.L_3 - .L_2)
	.align		4
.L_2:
        /*0004*/ 	.word	index@(triton_poi_fused__native_batch_norm_legit_no_training_relu_53)
        /*0008*/ 	.word	0x00000012


	//----- nvinfo : EIATTR_MIN_STACK_SIZE
	.align		4
.L_3:
        /*000c*/ 	.byte	0x04, 0x12
        /*000e*/ 	.short	(.L_5 - .L_4)
	.align		4
.L_4:
        /*0010*/ 	.word	index@(triton_poi_fused__native_batch_norm_legit_no_training_relu_53)
        /*0014*/ 	.word	0x00000000


	//----- nvinfo : EIATTR_FRAME_SIZE
	.align		4
.L_5:
        /*0018*/ 	.byte	0x04, 0x11
        /*001a*/ 	.short	(.L_7 - .L_6)
	.align		4
.L_6:
        /*001c*/ 	.word	index@(triton_poi_fused__native_batch_norm_legit_no_training_relu_53)
        /*0020*/ 	.word	0x00000000


	//----- nvinfo : EIATTR_MIN_STACK_SIZE
	.align		4
.L_7:
        /*0024*/ 	.byte	0x04, 0x12
        /*0026*/ 	.short	(.L_9 - .L_8)
	.align		4
.L_8:
        /*0028*/ 	.word	index@(triton_poi_fused__native_batch_norm_legit_no_training_relu_53)
        /*002c*/ 	.word	0x00000000
.L_9:


//--------------------- .nv.info.triton_poi_fused__native_batch_norm_legit_no_training_relu_53 --------------------------
	.section	.nv.info.triton_poi_fused__native_batch_norm_legit_no_training_relu_53,"",@"SHT_CUDA_INFO"
	.sectionflags	@""
	.align	4


	//----- nvinfo : EIATTR_CUDA_API_VERSION
	.align		4
        /*0000*/ 	.byte	0x04, 0x37
        /*0002*/ 	.short	(.L_11 - .L_10)
.L_10:
        /*0004*/ 	.word	0x0000007c


	//----- nvinfo : EIATTR_KPARAM_INFO
	.align		4
.L_11:
        /*0008*/ 	.byte	0x04, 0x17
        /*000a*/ 	.short	(.L_13 - .L_12)
.L_12:
        /*000c*/ 	.word	0x00000000
        /*0010*/ 	.short	0x0006
        /*0012*/ 	.short	0x0030
        /*0014*/ 	.byte	0x00, 0xf0, 0x11, 0x00


	//----- nvinfo : EIATTR_KPARAM_INFO
	.align		4
.L_13:
        /*0018*/ 	.byte	0x04, 0x17
        /*001a*/ 	.short	(.L_15 - .L_14)
.L_14:
        /*001c*/ 	.word	0x00000000
        /*0020*/ 	.short	0x0005
        /*0022*/ 	.short	0x0028
        /*0024*/ 	.byte	0x00, 0xf4, 0x21, 0x00


	//----- nvinfo : EIATTR_KPARAM_INFO
	.align		4
.L_15:
        /*0028*/ 	.byte	0x04, 0x17
        /*002a*/ 	.short	(.L_17 - .L_16)
.L_16:
        /*002c*/ 	.word	0x00000000
        /*0030*/ 	.short	0x0004
        /*0032*/ 	.short	0x0020
        /*0034*/ 	.byte	0x00, 0xf4, 0x21, 0x00


	//----- nvinfo : EIATTR_KPARAM_INFO
	.align		4
.L_17:
        /*0038*/ 	.byte	0x04, 0x17
        /*003a*/ 	.short	(.L_19 - .L_18)
.L_18:
        /*003c*/ 	.word	0x00000000
        /*0040*/ 	.short	0x0003
        /*0042*/ 	.short	0x0018
        /*0044*/ 	.byte	0x00, 0xf4, 0x21, 0x00


	//----- nvinfo : EIATTR_KPARAM_INFO
	.align		4
.L_19:
        /*0048*/ 	.byte	0x04, 0x17
        /*004a*/ 	.short	(.L_21 - .L_20)
.L_20:
        /*004c*/ 	.word	0x00000000
        /*0050*/ 	.short	0x0002
        /*0052*/ 	.short	0x0010
        /*0054*/ 	.byte	0x00, 0xf4, 0x21, 0x00


	//----- nvinfo : EIATTR_KPARAM_INFO
	.align		4
.L_21:
        /*0058*/ 	.byte	0x04, 0x17
        /*005a*/ 	.short	(.L_23 - .L_22)
.L_22:
        /*005c*/ 	.word	0x00000000
        /*0060*/ 	.short	0x0001
        /*0062*/ 	.short	0x0008
        /*0064*/ 	.byte	0x00, 0xf4, 0x21, 0x00


	//----- nvinfo : EIATTR_KPARAM_INFO
	.align		4
.L_23:
        /*0068*/ 	.byte	0x04, 0x17
        /*006a*/ 	.short	(.L_25 - .L_24)
.L_24:
        /*006c*/ 	.word	0x00000000
        /*0070*/ 	.short	0x0000
        /*0072*/ 	.short	0x0000
        /*0074*/ 	.byte	0x00, 0xf4, 0x21, 0x00


	//----- nvinfo : EIATTR_SPARSE_MMA_MASK
	.align		4
.L_25:
        /*0078*/ 	.byte	0x03, 0x50
        /*007a*/ 	.short	0x0000


	//----- nvinfo : EIATTR_MAXREG_COUNT
	.align		4
        /*007c*/ 	.byte	0x03, 0x1b
        /*007e*/ 	.short	0x00ff


	//----- nvinfo : EIATTR_EXIT_INSTR_OFFSETS
	.align		4
        /*0080*/ 	.byte	0x04, 0x1c
        /*0082*/ 	.short	(.L_27 - .L_26)


	//   ....[0]....
.L_26:
        /*0084*/ 	.word	0x000003d0


	//----- nvinfo : EIATTR_REQNTID
	.align		4
.L_27:
        /*0088*/ 	.byte	0x04, 0x10
        /*008a*/ 	.short	(.L_29 - .L_28)
.L_28:
        /*008c*/ 	.word	0x00000080
        /*0090*/ 	.word	0x00000001
        /*0094*/ 	.word	0x00000001


	//----- nvinfo : EIATTR_CBANK_PARAM_SIZE
	.align		4
.L_29:
        /*0098*/ 	.byte	0x03, 0x19
        /*009a*/ 	.short	0x0034


	//----- nvinfo : EIATTR_PARAM_CBANK
	.align		4
        /*009c*/ 	.byte	0x04, 0x0a
        /*009e*/ 	.short	(.L_31 - .L_30)
	.align		4
.L_30:
        /*00a0*/ 	.word	index@(.nv.constant0.triton_poi_fused__native_batch_norm_legit_no_training_relu_53)
        /*00a4*/ 	.short	0x0210
        /*00a6*/ 	.short	0x0034


	//----- nvinfo : EIATTR_SW_WAR
	.align		4
.L_31:
        /*00a8*/ 	.byte	0x04, 0x36
        /*00aa*/ 	.short	(.L_33 - .L_32)
.L_32:
        /*00ac*/ 	.word	0x00000008
.L_33:


//--------------------- .nv.callgraph             --------------------------
	.section	.nv.callgraph,"",@"SHT_CUDA_CALLGRAPH"
	.align	4
	.sectionentsize	8
	.align		4
        /*0000*/ 	.word	0x00000000
	.align		4
        /*0004*/ 	.word	0xffffffff
	.align		4
        /*0008*/ 	.word	0x00000000
	.align		4
        /*000c*/ 	.word	0xfffffffe
	.align		4
        /*0010*/ 	.word	0x00000000
	.align		4
        /*0014*/ 	.word	0xfffffffd
	.align		4
        /*0018*/ 	.word	0x00000000
	.align		4
        /*001c*/ 	.word	0xfffffffc


//--------------------- .nv.constant4             --------------------------
	.section	.nv.constant4,"a",@progbits
	.align	8
	.align		8
.nv.constant4:
        /*0000*/ 	.dword	_$_str
	.align		8
        /*0008*/ 	.dword	_$_str_$_2


//--------------------- .text.triton_poi_fused__native_batch_norm_legit_no_training_relu_53 --------------------------
	.section	.text.triton_poi_fused__native_batch_norm_legit_no_training_relu_53,"ax",@progbits
	.align	128
        .global         triton_poi_fused__native_batch_norm_legit_no_training_relu_53
        .type           triton_poi_fused__native_batch_norm_legit_no_training_relu_53,@function
        .size           triton_poi_fused__native_batch_norm_legit_no_training_relu_53,(.L_x_1 - triton_poi_fused__native_batch_norm_legit_no_training_relu_53)
        .other          triton_poi_fused__native_batch_norm_legit_no_training_relu_53,@"STO_CUDA_ENTRY STV_DEFAULT"
triton_poi_fused__native_batch_norm_legit_no_training_relu_53:
.text.triton_poi_fused__native_batch_norm_legit_no_training_relu_53:
[----:B------:R-:W-:Y:S01]  /*0000*/  LDC R1, c[0x0][0x28] ;  /* 0x00000a00ff017b82 */ /* 0x000fe20000000800 */
[----:B------:R-:W1:Y:S07]  /*0010*/  S2R R0, SR_TID.X ;  /* 0x0000000000007919 */ /* 0x000e6e0000002100 */
[----:B------:R-:W2:Y:S01]  /*0020*/  LDC.64 R2, c[0x0][0x220] ;  /* 0x00008800ff027b82 */ /* 0x000ea20000000a00 */
[----:B------:R-:W-:Y:S01]  /*0030*/  ULDC.64 UR4, c[0x0][0x208] ;  /* 0x0000820000047ab9 */ /* 0x000fe20000000a00 */
[----:B------:R-:W3:Y:S06]  /*0040*/  S2R R7, SR_CTAID.X ;  /* 0x0000000000077919 */ /* 0x000eec0000002500 */
[----:B------:R-:W4:Y:S08]  /*0050*/  LDC.64 R8, c[0x0][0x228] ;  /* 0x00008a00ff087b82 */ /* 0x000f300000000a00 */
[----:B------:R-:W5:Y:S01]  /*0060*/  LDC.64 R10, c[0x0][0x230] ;  /* 0x00008c00ff0a7b82 */ /* 0x000f620000000a00 */
[----:B-1----:R-:W-:-:S02]  /*0070*/  SHF.L.U32 R0, R0, 0x1, RZ ;  /* 0x0000000100007819 */ /* 0x002fc400000006ff */
[----:B---3--:R-:W-:Y:S02]  /*0080*/  SHF.R.S32.HI R5, RZ, 0x17, R7 ;  /* 0x00000017ff057819 */ /* 0x008fe40000011407 */
[----:B------:R-:W-:Y:S02]  /*0090*/  LOP3.LUT R0, R0, 0xfe, RZ, 0xc0, !PT ;  /* 0x000000fe00007812 */ /* 0x000fe400078ec0ff */
[----:B------:R-:W-:Y:S02]  /*00a0*/  SGXT R5, R5, 0x1 ;  /* 0x000000010505781a */ /* 0x000fe40000000200 */
[----:B------:R-:W-:Y:S02]  /*00b0*/  LEA R0, R7, R0, 0x8 ;  /* 0x0000000007007211 */ /* 0x000fe400078e40ff */
[----:B------:R-:W1:Y:S02]  /*00c0*/  LDC.64 R6, c[0x0][0x218] ;  /* 0x00008600ff067b82 */ /* 0x000e640000000a00 */
[----:B------:R-:W-:-:S04]  /*00d0*/  LEA.HI R5, R5, R0, RZ, 0xb ;  /* 0x0000000005057211 */ /* 0x000fc800078f58ff */
[----:B------:R-:W-:-:S04]  /*00e0*/  LOP3.LUT R5, R5, 0xfffff800, RZ, 0xc0, !PT ;  /* 0xfffff80005057812 */ /* 0x000fc800078ec0ff */
[----:B------:R-:W-:Y:S02]  /*00f0*/  IADD3 R13, R0, -R5, RZ ;  /* 0x80000005000d7210 */ /* 0x000fe40007ffe0ff */
[----:B------:R-:W3:Y:S03]  /*0100*/  LDC.64 R4, c[0x0][0x210] ;  /* 0x00008400ff047b82 */ /* 0x000ee60000000a00 */
[----:B--2---:R-:W-:-:S06]  /*0110*/  IMAD.WIDE R2, R13, 0x4, R2 ;  /* 0x000000040d027825 */ /* 0x004fcc00078e0202 */
[----:B------:R-:W2:Y:S01]  /*0120*/  LDG.E.EL.64 R2, desc[UR4][R2.64] ;  /* 0x0000000402027981 */ /* 0x000ea2000c2e1b00 */
[----:B-1----:R-:W-:-:S04]  /*0130*/  IMAD.WIDE R6, R13, 0x4, R6 ;  /* 0x000000040d067825 */ /* 0x002fc800078e0206 */
[C---:B----4-:R-:W-:Y:S02]  /*0140*/  IMAD.WIDE R8, R13.reuse, 0x4, R8 ;  /* 0x000000040d087825 */ /* 0x050fe400078e0208 */
[----:B------:R-:W4:Y:S02]  /*0150*/  LDG.E.EL.64 R6, desc[UR4][R6.64] ;  /* 0x0000000406067981 */ /* 0x000f24000c2e1b00 */
[----:B-----5:R-:W-:Y:S02]  /*0160*/  IMAD.WIDE R10, R13, 0x4, R10 ;  /* 0x000000040d0a7825 */ /* 0x020fe400078e020a */
[----:B------:R-:W5:Y:S02]  /*0170*/  LDG.E.EL.64 R8, desc[UR4][R8.64] ;  /* 0x0000000408087981 */ /* 0x000f64000c2e1b00 */
[----:B---3--:R-:W-:Y:S02]  /*0180*/  IMAD.WIDE R4, R0, 0x4, R4 ;  /* 0x0000000400047825 */ /* 0x008fe400078e0204 */
[----:B------:R-:W5:Y:S04]  /*0190*/  LDG.E.EL.64 R10, desc[UR4][R10.64] ;  /* 0x000000040a0a7981 */ /* 0x000f68000c2e1b00 */
[----:B------:R-:W4:Y:S01]  /*01a0*/  LDG.E.64 R4, desc[UR4][R4.64] ;  /* 0x0000000404047981 */ /* 0x000f22000c1e1b00 */
[----:B------:R-:W-:Y:S01]  /*01b0*/  HFMA2.MMA R14, -RZ, RZ, 1.625, 0 ;  /* 0x3e800000ff0e7435 */ /* 0x000fe200000001ff */
[----:B--2---:R-:W-:Y:S01]  /*01c0*/  FADD R2, R2, 9.9999997473787516356e-06 ;  /* 0x3727c5ac02027421 */ /* 0x004fe20000000000 */
[----:B------:R-:W-:-:S03]  /*01d0*/  FADD R3, R3, 9.9999997473787516356e-06 ;  /* 0x3727c5ac03037421 */ /* 0x000fc60000000000 */
[----:B------:R-:W1:Y:S08]  /*01e0*/  MUFU.SQRT R12, R2 ;  /* 0x00000002000c7308 */ /* 0x000e700000002000 */
[----:B------:R2:W3:Y:S01]  /*01f0*/  MUFU.SQRT R13, R3 ;  /* 0x00000003000d7308 */ /* 0x0004e20000002000 */
[C---:B-1----:R-:W-:Y:S02]  /*0200*/  FSETP.GT.AND P0, PT, R12.reuse, 8.50705917302346158658e+37, PT ;  /* 0x7e8000000c00780b */ /* 0x042fe40003f04000 */
[----:B------:R-:W-:Y:S01]  /*0210*/  FSETP.GEU.AND P2, PT, R12, 1.175494350822287508e-38, PT ;  /* 0x008000000c00780b */ /* 0x000fe20003f4e000 */
[----:B--2---:R-:W1:Y:S01]  /*0220*/  LDC.64 R2, c[0x0][0x238] ;  /* 0x00008e00ff027b82 */ /* 0x004e620000000a00 */
[----:B---3--:R-:W-:-:S02]  /*0230*/  FSETP.GT.AND P1, PT, R13, 8.50705917302346158658e+37, PT ;  /* 0x7e8000000d00780b */ /* 0x008fc40003f24000 */
[----:B------:R-:W-:-:S07]  /*0240*/  FSETP.GEU.AND P3, PT, R13, 1.175494350822287508e-38, PT ;  /* 0x008000000d00780b */ /* 0x000fce0003f6e000 */
[----:B------:R-:W-:-:S04]  /*0250*/  @P0 FMUL R12, R12, 0.25 ;  /* 0x3e8000000c0c0820 */ /* 0x000fc80000400000 */
[----:B------:R-:W-:Y:S01]  /*0260*/  @!P2 FMUL R12, R12, 16777216 ;  /* 0x4b8000000c0ca820 */ /* 0x000fe20000400000 */
[----:B------:R-:W-:-:S04]  /*0270*/  @P1 FMUL R13, R13, 0.25 ;  /* 0x3e8000000d0d1820 */ /* 0x000fc80000400000 */
[----:B------:R-:W-:Y:S01]  /*0280*/  @!P3 FMUL R13, R13, 16777216 ;  /* 0x4b8000000d0db820 */ /* 0x000fe20000400000 */
[----:B------:R-:W2:Y:S01]  /*0290*/  MUFU.RCP R12, R12 ;  /* 0x0000000c000c7308 */ /* 0x000ea20000001000 */
[----:B------:R-:W-:-:S07]  /*02a0*/  FSEL R15, R14, 1, P0 ;  /* 0x3f8000000e0f7808 */ /* 0x000fce0000000000 */
[----:B------:R-:W3:Y:S01]  /*02b0*/  MUFU.RCP R13, R13 ;  /* 0x0000000d000d7308 */ /* 0x000ee20000001000 */
[----:B------:R-:W-:Y:S01]  /*02c0*/  FSEL R14, R14, 1, P1 ;  /* 0x3f8000000e0e7808 */ /* 0x000fe20000800000 */
[----:B------:R-:W-:-:S04]  /*02d0*/  @!P2 FMUL R15, R15, 16777216 ;  /* 0x4b8000000f0fa820 */ /* 0x000fc80000400000 */
[----:B------:R-:W-:Y:S01]  /*02e0*/  @!P3 FMUL R14, R14, 16777216 ;  /* 0x4b8000000e0eb820 */ /* 0x000fe20000400000 */
[----:B----4-:R-:W-:Y:S01]  /*02f0*/  FADD R5, R5, -R7 ;  /* 0x8000000705057221 */ /* 0x010fe20000000000 */
[----:B------:R-:W-:Y:S01]  /*0300*/  FADD R4, R4, -R6 ;  /* 0x8000000604047221 */ /* 0x000fe20000000000 */
[----:B--2---:R-:W-:Y:S01]  /*0310*/  FMUL R15, R12, R15 ;  /* 0x0000000f0c0f7220 */ /* 0x004fe20000400000 */
[----:B---3--:R-:W-:-:S03]  /*0320*/  FMUL R14, R13, R14 ;  /* 0x0000000e0d0e7220 */ /* 0x008fc60000400000 */
[----:B------:R-:W-:Y:S01]  /*0330*/  FMUL R15, R4, R15 ;  /* 0x0000000f040f7220 */ /* 0x000fe20000400000 */
[----:B------:R-:W-:-:S03]  /*0340*/  FMUL R14, R5, R14 ;  /* 0x0000000e050e7220 */ /* 0x000fc60000400000 */
[----:B-----5:R-:W-:Y:S01]  /*0350*/  FFMA R8, R8, R15, R10 ;  /* 0x0000000f08087223 */ /* 0x020fe2000000000a */
[----:B------:R-:W-:-:S04]  /*0360*/  FFMA R9, R9, R14, R11 ;  /* 0x0000000e09097223 */ /* 0x000fc8000000000b */
[----:B------:R-:W-:Y:S02]  /*0370*/  FSETP.GEU.AND P0, PT, R8, RZ, PT ;  /* 0x000000ff0800720b */ /* 0x000fe40003f0e000 */
[C---:B------:R-:W-:Y:S01]  /*0380*/  FSETP.GEU.AND P1, PT, R9.reuse, RZ, PT ;  /* 0x000000ff0900720b */ /* 0x040fe20003f2e000 */
[----:B-1----:R-:W-:Y:S01]  /*0390*/  IMAD.WIDE R2, R0, 0x4, R2 ;  /* 0x0000000400027825 */ /* 0x002fe200078e0202 */
[----:B------:R-:W-:Y:S02]  /*03a0*/  FSEL R8, R8, RZ, P0 ;  /* 0x000000ff08087208 */ /* 0x000fe40000000000 */
[----:B------:R-:W-:-:S05]  /*03b0*/  FSEL R9, R9, RZ, P1 ;  /* 0x000000ff09097208 */ /* 0x000fca0000800000 */
[----:B------:R-:W-:Y:S01]  /*03c0*/  STG.E.64 desc[UR4][R2.64], R8 ;  /* 0x0000000802007986 */ /* 0x000fe2000c101b04 */
[----:B------:R-:W-:Y:S05]  /*03d0*/  EXIT ;  /* 0x000000000000794d */ /* 0x000fea0003800000 */
.L_x_0:
[----:B------:R-:W-:-:S00]  /*03e0*/  BRA `(.L_x_0) ;  /* 0xfffffffc00fc7947 */ /* 0x000fc0000383ffff */
[----:B------:R-:W-:-:S00]  /*03f0*/  NOP ;  /* 0x0000000000007918 */ /* 0x000fc00000000000 */
        /* <DEDUP_REMOVED lines=8> */
.L_x_1:


//--------------------- .nv.global.init           --------------------------
	.section	.nv.global.init,"aw",@progbits
.nv.global.init:
	.type		_$_str,@object
	.size		_$_str,(_$_str_$_2 - _$_str)
_$_str:
        /*0000*/ 	.byte	0x5f, 0x5f, 0x43, 0x55, 0x44, 0x41, 0x5f, 0x46, 0x54, 0x5a, 0x00
	.type		_$_str_$_2,@object
	.size		_$_str_$_2,(.L_1 - _$_str_$_2)
_$_str_$_2:
        /*000b*/ 	.byte	0x5f, 0x5f, 0x43, 0x55, 0x44, 0x41, 0x5f, 0x50, 0x52, 0x45, 0x43, 0x5f, 0x53, 0x51, 0x52, 0x54
        /*001b*/ 	.byte	0x00
.L_1:


//--------------------- .nv.constant0.triton_poi_fused__native_batch_norm_legit_no_training_relu_53 --------------------------
	.section	.nv.constant0.triton_poi_fused__native_batch_norm_legit_no_training_relu_53,"a",@progbits
	.sectionflags	@""
	.align	4
.nv.constant0.triton_poi_fused__native_batch_norm_legit_no_training_relu_53:
	.zero		580
